//
// Generated by NVIDIA NVVM Compiler
//
// Compiler Build ID: CL-36424714
// Cuda compilation tools, release 13.0, V13.0.88
// Based on NVVM 20.0.0
//

.version 9.0
.target sm_100
.address_size 64

	// .globl	_Z10vector_proPfS_fi

.visible .entry _Z10vector_proPfS_fi(
	.param .u64 .ptr .align 1 _Z10vector_proPfS_fi_param_0,
	.param .u64 .ptr .align 1 _Z10vector_proPfS_fi_param_1,
	.param .f32 _Z10vector_proPfS_fi_param_2,
	.param .u32 _Z10vector_proPfS_fi_param_3
)
{
	.reg .pred 	%p<2>;
	.reg .b32 	%r<6>;
	.reg .b32 	%f<4>;
	.reg .b64 	%rd<8>;

	ld.param.u64 	%rd1, [_Z10vector_proPfS_fi_param_0];
	ld.param.u64 	%rd2, [_Z10vector_proPfS_fi_param_1];
	ld.param.f32 	%f1, [_Z10vector_proPfS_fi_param_2];
	ld.param.u32 	%r2, [_Z10vector_proPfS_fi_param_3];
	mov.u32 	%r3, %ctaid.x;
	mov.u32 	%r4, %ntid.x;
	mov.u32 	%r5, %tid.x;
	mad.lo.s32 	%r1, %r3, %r4, %r5;
	setp.ge.s32 	%p1, %r1, %r2;
	@%p1 bra 	$L__BB0_2;
	cvta.to.global.u64 	%rd3, %rd2;
	cvta.to.global.u64 	%rd4, %rd1;
	mul.wide.s32 	%rd5, %r1, 4;
	add.s64 	%rd6, %rd3, %rd5;
	ld.global.f32 	%f2, [%rd6];
	mul.f32 	%f3, %f1, %f2;
	add.s64 	%rd7, %rd4, %rd5;
	st.global.f32 	[%rd7], %f3;
$L__BB0_2:
	ret;

}


// ===== COMPILED SASS (sm_100) =====

	.target	sm_100

	.elftype	@"ET_EXEC"


//--------------------- .note.nv.tkinfo           --------------------------
	.section	.note.nv.tkinfo,"",@"SHT_NOTE"
	.sectionflags	@"SHF_NOTE_NV_TKINFO"
	.tkinfo
        /*0018*/ 	.word	0x00000002
        /*0030*/ 	.string	""
        /*0030*/ 	.string	"ptxas"
        /*0030*/ 	.string	"Cuda compilation tools, release 13.0, V13.0.88"
        /*0030*/ 	.string	"Build cuda_13.0.r13.0/compiler.36424714_0"
        /*0030*/ 	.string	"-arch sm_100 -m 64 "



//--------------------- .note.nv.cuinfo           --------------------------
	.section	.note.nv.cuinfo,"",@"SHT_NOTE"
	.sectionflags	@"SHF_NOTE_NV_CUINFO"
        /*0018*/ 	.short	0x0002
        /*001a*/ 	.short	0x0064
        /*001c*/ 	.short	0x0082
	.zero		2


//--------------------- .nv.info                  --------------------------
	.section	.nv.info,"",@"SHT_CUDA_INFO"
	.align	4


	//----- nvinfo : EIATTR_REGCOUNT
	.align		4
        /*0000*/ 	.byte	0x04, 0x2f
        /*0002*/ 	.short	(.L_1 - .L_0)
	.align		4
.L_0:
        /*0004*/ 	.word	index@(_Z10vector_proPfS_fi)
        /*0008*/ 	.word	0x0000000a


	//----- nvinfo : EIATTR_FRAME_SIZE
	.align		4
.L_1:
        /*000c*/ 	.byte	0x04, 0x11
        /*000e*/ 	.short	(.L_3 - .L_2)
	.align		4
.L_2:
        /*0010*/ 	.word	index@(_Z10vector_proPfS_fi)
        /*0014*/ 	.word	0x00000000


	//----- nvinfo : EIATTR_MIN_STACK_SIZE
	.align		4
.L_3:
        /*0018*/ 	.byte	0x04, 0x12
        /*001a*/ 	.short	(.L_5 - .L_4)
	.align		4
.L_4:
        /*001c*/ 	.word	index@(_Z10vector_proPfS_fi)
        /*0020*/ 	.word	0x00000000
.L_5:


//--------------------- .nv.compat                --------------------------
	.section	.nv.compat,"",@"SHT_CUDA_COMPAT_INFO"
	.align	4
        /*0000*/ 	.byte	0x02, 0x09, 0x00, 0x00, 0x02, 0x02, 0x01, 0x00, 0x02, 0x05, 0x05, 0x00, 0x03, 0x07, 0x01, 0x01
        /*0010*/ 	.byte	0x02, 0x03, 0x00, 0x00, 0x02, 0x06, 0x01, 0x00, 0x04, 0x0b, 0x08, 0x00, 0x09, 0x00, 0x00, 0x00
        /*0020*/ 	.byte	0x00, 0x00, 0x00, 0x00


//--------------------- .nv.info._Z10vector_proPfS_fi --------------------------
	.section	.nv.info._Z10vector_proPfS_fi,"",@"SHT_CUDA_INFO"
	.sectionflags	@""
	.align	4


	//----- nvinfo : EIATTR_CUDA_API_VERSION
	.align		4
        /*0000*/ 	.byte	0x04, 0x37
        /*0002*/ 	.short	(.L_7 - .L_6)
.L_6:
        /*0004*/ 	.word	0x00000082


	//----- nvinfo : EIATTR_KPARAM_INFO
	.align		4
.L_7:
        /*0008*/ 	.byte	0x04, 0x17
        /*000a*/ 	.short	(.L_9 - .L_8)
.L_8:
        /*000c*/ 	.word	0x00000000
        /*0010*/ 	.short	0x0003
        /*0012*/ 	.short	0x0014
        /*0014*/ 	.byte	0x00, 0xf0, 0x11, 0x00


	//----- nvinfo : EIATTR_KPARAM_INFO
	.align		4
.L_9:
        /*0018*/ 	.byte	0x04, 0x17
        /*001a*/ 	.short	(.L_11 - .L_10)
.L_10:
        /*001c*/ 	.word	0x00000000
        /*0020*/ 	.short	0x0002
        /*0022*/ 	.short	0x0010
        /*0024*/ 	.byte	0x00, 0xf0, 0x11, 0x00


	//----- nvinfo : EIATTR_KPARAM_INFO
	.align		4
.L_11:
        /*0028*/ 	.byte	0x04, 0x17
        /*002a*/ 	.short	(.L_13 - .L_12)
.L_12:
        /*002c*/ 	.word	0x00000000
        /*0030*/ 	.short	0x0001
        /*0032*/ 	.short	0x0008
        /*0034*/ 	.byte	0x00, 0xf5, 0x21, 0x00


	//----- nvinfo : EIATTR_KPARAM_INFO
	.align		4
.L_13:
        /*0038*/ 	.byte	0x04, 0x17
        /*003a*/ 	.short	(.L_15 - .L_14)
.L_14:
        /*003c*/ 	.word	0x00000000
        /*0040*/ 	.short	0x0000
        /*0042*/ 	.short	0x0000
        /*0044*/ 	.byte	0x00, 0xf5, 0x21, 0x00


	//----- nvinfo : EIATTR_SPARSE_MMA_MASK
	.align		4
.L_15:
        /*0048*/ 	.byte	0x03, 0x50
        /*004a*/ 	.short	0x0000


	//----- nvinfo : EIATTR_MAXREG_COUNT
	.align		4
        /*004c*/ 	.byte	0x03, 0x1b
        /*004e*/ 	.short	0x00ff


	//----- nvinfo : EIATTR_MERCURY_ISA_VERSION
	.align		4
        /*0050*/ 	.byte	0x03, 0x5f
        /*0052*/ 	.short	0x0101


	//----- nvinfo : EIATTR_VRC_CTA_INIT_COUNT
	.align		4
        /*0054*/ 	.byte	0x02, 0x4a
	.zero		1
	.zero		1


	//----- nvinfo : EIATTR_EXIT_INSTR_OFFSETS
	.align		4
        /*0058*/ 	.byte	0x04, 0x1c
        /*005a*/ 	.short	(.L_17 - .L_16)


	//   ....[0]....
.L_16:
        /*005c*/ 	.word	0x00000070


	//   ....[1]....
        /*0060*/ 	.word	0x00000110


	//----- nvinfo : EIATTR_CBANK_PARAM_SIZE
	.align		4
.L_17:
        /*0064*/ 	.byte	0x03, 0x19
        /*0066*/ 	.short	0x0018


	//----- nvinfo : EIATTR_PARAM_CBANK
	.align		4
        /*0068*/ 	.byte	0x04, 0x0a
        /*006a*/ 	.short	(.L_19 - .L_18)
	.align		4
.L_18:
        /*006c*/ 	.word	index@(.nv.constant0._Z10vector_proPfS_fi)
        /*0070*/ 	.short	0x0380
        /*0072*/ 	.short	0x0018


	//----- nvinfo : EIATTR_SW_WAR
	.align		4
.L_19:
        /*0074*/ 	.byte	0x04, 0x36
        /*0076*/ 	.short	(.L_21 - .L_20)
.L_20:
        /*0078*/ 	.word	0x00000008
.L_21:


//--------------------- .nv.callgraph             --------------------------
	.section	.nv.callgraph,"",@"SHT_CUDA_CALLGRAPH"
	.align	4
	.sectionentsize	8
	.align		4
        /*0000*/ 	.word	0x00000000
	.align		4
        /*0004*/ 	.word	0xffffffff
	.align		4
        /*0008*/ 	.word	0x00000000
	.align		4
        /*000c*/ 	.word	0xfffffffe
	.align		4
        /*0010*/ 	.word	0x00000000
	.align		4
        /*0014*/ 	.word	0xfffffffd
	.align		4
        /*0018*/ 	.word	0x00000000
	.align		4
        /*001c*/ 	.word	0xfffffffc


//--------------------- .text._Z10vector_proPfS_fi --------------------------
	.section	.text._Z10vector_proPfS_fi,"ax",@progbits
	.align	128
        .global         _Z10vector_proPfS_fi
        .type           _Z10vector_proPfS_fi,@function
        .size           _Z10vector_proPfS_fi,(.L_x_1 - _Z10vector_proPfS_fi)
        .other          _Z10vector_proPfS_fi,@"STO_CUDA_ENTRY STV_DEFAULT"
_Z10vector_proPfS_fi:
.text._Z10vector_proPfS_fi:
[----:B------:R-:W-:Y:S01]  /*0000*/  LDC R1, c[0x0][0x37c] ;  /* 0x0000df00ff017b82 */ /* 0x000fe20000000800 */
[----:B------:R-:W0:Y:S07]  /*0010*/  S2R R0, SR_TID.X ;  /* 0x0000000000007919 */ /* 0x000e2e0000002100 */
[----:B------:R-:W0:Y:S01]  /*0020*/  S2UR UR4, SR_CTAID.X ;  /* 0x00000000000479c3 */ /* 0x000e220000002500 */
[----:B------:R-:W1:Y:S07]  /*0030*/  LDCU UR5, c[0x0][0x394] ;  /* 0x00007280ff0577ac */ /* 0x000e6e0008000800 */
[----:B------:R-:W0:Y:S02]  /*0040*/  LDC R7, c[0x0][0x360] ;  /* 0x0000d800ff077b82 */ /* 0x000e240000000800 */
[----:B0-----:R-:W-:-:S05]  /*0050*/  IMAD R7, R7, UR4, R0 ;  /* 0x0000000407077c24 */ /* 0x001fca000f8e0200 */
[----:B-1----:R-:W-:-:S13]  /*0060*/  ISETP.GE.AND P0, PT, R7, UR5, PT ;  /* 0x0000000507007c0c */ /* 0x002fda000bf06270 */
[----:B------:R-:W-:Y:S05]  /*0070*/  @P0 EXIT ;  /* 0x000000000000094d */ /* 0x000fea0003800000 */
[----:B------:R-:W0:Y:S01]  /*0080*/  LDC.64 R2, c[0x0][0x388] ;  /* 0x0000e200ff027b82 */ /* 0x000e220000000a00 */
[----:B------:R-:W1:Y:S01]  /*0090*/  LDCU.64 UR4, c[0x0][0x358] ;  /* 0x00006b00ff0477ac */ /* 0x000e620008000a00 */
[----:B------:R-:W2:Y:S06]  /*00a0*/  LDCU UR6, c[0x0][0x390] ;  /* 0x00007200ff0677ac */ /* 0x000eac0008000800 */
[----:B------:R-:W3:Y:S01]  /*00b0*/  LDC.64 R4, c[0x0][0x380] ;  /* 0x0000e000ff047b82 */ /* 0x000ee20000000a00 */
[----:B0-----:R-:W-:-:S06]  /*00c0*/  IMAD.WIDE R2, R7, 0x4, R2 ;  /* 0x0000000407027825 */ /* 0x001fcc00078e0202 */
[----:B-1----:R-:W2:Y:S01]  /*00d0*/  LDG.E R2, desc[UR4][R2.64] ;  /* 0x0000000402027981 */ /* 0x002ea2000c1e1900 */
[----:B---3--:R-:W-:-:S04]  /*00e0*/  IMAD.WIDE R4, R7, 0x4, R4 ;  /* 0x0000000407047825 */ /* 0x008fc800078e0204 */
[----:B--2---:R-:W-:-:S05]  /*00f0*/  FMUL R7, R2, UR6 ;  /* 0x0000000602077c20 */ /* 0x004fca0008400000 */
[----:B------:R-:W-:Y:S01]  /*0100*/  STG.E desc[UR4][R4.64], R7 ;  /* 0x0000000704007986 */ /* 0x000fe2000c101904 */
[----:B------:R-:W-:Y:S05]  /*0110*/  EXIT ;  /* 0x000000000000794d */ /* 0x000fea0003800000 */
.L_x_0:
[----:B------:R-:W-:-:S00]  /*0120*/  BRA `(.L_x_0) ;  /* 0xfffffffc00fc7947 */ /* 0x000fc0000383ffff */
[----:B------:R-:W-:-:S00]  /*0130*/  NOP ;  /* 0x0000000000007918 */ /* 0x000fc00000000000 */
        /* <DEDUP_REMOVED lines=12> */
.L_x_1:


//--------------------- .nv.shared.reserved.0     --------------------------
	.section	.nv.shared.reserved.0,"aw",@nobits
	.weak		__nv_reservedSMEM_offset_0_alias
	.size		__nv_reservedSMEM_offset_0_alias, 0, 64
	.other		__nv_reservedSMEM_offset_0_alias,@"STO_CUDA_RESERVED_SHARED STV_DEFAULT"
__nv_reservedSMEM_offset_0_alias:
	.zero		0
	.zero		64


//--------------------- .nv.constant0._Z10vector_proPfS_fi --------------------------
	.section	.nv.constant0._Z10vector_proPfS_fi,"a",@progbits
	.sectionflags	@""
	.align	4
.nv.constant0._Z10vector_proPfS_fi:
	.zero		920


//--------------------- SYMBOLS --------------------------

	.type		.nv.reservedSmem.offset0,@object
	.size		.nv.reservedSmem.offset0,0x4
